//
// Generated by NVIDIA NVVM Compiler
//
// Compiler Build ID: CL-36424714
// Cuda compilation tools, release 13.0, V13.0.88
// Based on NVVM 20.0.0
//

.version 9.0
.target sm_100
.address_size 64

	// .globl	_Z10pathfinderPKiS0_PiS1_iiiii
// _ZZ10pathfinderPKiS0_PiS1_iiiiiE4prev has been demoted
// _ZZ10pathfinderPKiS0_PiS1_iiiiiE6result has been demoted

.visible .entry _Z10pathfinderPKiS0_PiS1_iiiii(
	.param .u64 .ptr .align 1 _Z10pathfinderPKiS0_PiS1_iiiii_param_0,
	.param .u64 .ptr .align 1 _Z10pathfinderPKiS0_PiS1_iiiii_param_1,
	.param .u64 .ptr .align 1 _Z10pathfinderPKiS0_PiS1_iiiii_param_2,
	.param .u64 .ptr .align 1 _Z10pathfinderPKiS0_PiS1_iiiii_param_3,
	.param .u32 _Z10pathfinderPKiS0_PiS1_iiiii_param_4,
	.param .u32 _Z10pathfinderPKiS0_PiS1_iiiii_param_5,
	.param .u32 _Z10pathfinderPKiS0_PiS1_iiiii_param_6,
	.param .u32 _Z10pathfinderPKiS0_PiS1_iiiii_param_7,
	.param .u32 _Z10pathfinderPKiS0_PiS1_iiiii_param_8
)
{
	.reg .pred 	%p<59>;
	.reg .b16 	%rs<24>;
	.reg .b32 	%r<168>;
	.reg .b64 	%rd<34>;
	// demoted variable
	.shared .align 4 .b8 _ZZ10pathfinderPKiS0_PiS1_iiiiiE4prev[1024];
	// demoted variable
	.shared .align 4 .b8 _ZZ10pathfinderPKiS0_PiS1_iiiiiE6result[1024];
	ld.param.u64 	%rd6, [_Z10pathfinderPKiS0_PiS1_iiiii_param_0];
	ld.param.u64 	%rd7, [_Z10pathfinderPKiS0_PiS1_iiiii_param_1];
	ld.param.u64 	%rd8, [_Z10pathfinderPKiS0_PiS1_iiiii_param_3];
	ld.param.u32 	%r51, [_Z10pathfinderPKiS0_PiS1_iiiii_param_4];
	ld.param.u32 	%r54, [_Z10pathfinderPKiS0_PiS1_iiiii_param_5];
	ld.param.u32 	%r55, [_Z10pathfinderPKiS0_PiS1_iiiii_param_6];
	ld.param.u32 	%r52, [_Z10pathfinderPKiS0_PiS1_iiiii_param_7];
	ld.param.u32 	%r53, [_Z10pathfinderPKiS0_PiS1_iiiii_param_8];
	cvta.to.global.u64 	%rd1, %rd8;
	cvta.to.global.u64 	%rd2, %rd6;
	cvta.to.global.u64 	%rd3, %rd7;
	mov.u32 	%r1, %ntid.x;
	mov.u32 	%r56, %ctaid.x;
	mov.u32 	%r57, %tid.x;
	mul.lo.s32 	%r58, %r51, %r54;
	shl.b32 	%r59, %r58, 1;
	sub.s32 	%r60, %r1, %r59;
	mul.lo.s32 	%r61, %r60, %r56;
	sub.s32 	%r62, %r61, %r55;
	add.s32 	%r63, %r62, %r1;
	add.s32 	%r3, %r62, %r57;
	neg.s32 	%r64, %r62;
	shr.s32 	%r65, %r62, 31;
	and.b32  	%r4, %r65, %r64;
	setp.lt.s32 	%p7, %r52, %r63;
	sub.s32 	%r66, %r52, %r63;
	selp.b32 	%r67, %r66, 0, %p7;
	add.s32 	%r68, %r1, %r67;
	add.s32 	%r5, %r68, -1;
	setp.ge.s32 	%p8, %r57, %r4;
	setp.le.s32 	%p9, %r57, %r5;
	and.pred  	%p1, %p8, %p9;
	setp.lt.s32 	%p10, %r3, 0;
	setp.ge.s32 	%p11, %r3, %r52;
	shl.b32 	%r70, %r57, 2;
	mov.u32 	%r71, _ZZ10pathfinderPKiS0_PiS1_iiiiiE4prev;
	add.s32 	%r6, %r71, %r70;
	or.pred  	%p12, %p10, %p11;
	@%p12 bra 	$L__BB0_2;
	mul.wide.u32 	%rd9, %r3, 4;
	add.s64 	%rd10, %rd3, %rd9;
	ld.global.nc.u32 	%r72, [%rd10];
	st.shared.u32 	[%r6], %r72;
$L__BB0_2:
	bar.sync 	0;
	mul.lo.s32 	%r7, %r53, %r52;
	add.s32 	%r8, %r51, -1;
	setp.lt.s32 	%p13, %r51, 2;
	add.s32 	%r73, %r57, -1;
	max.s32 	%r74, %r73, %r4;
	shl.b32 	%r75, %r74, 2;
	add.s32 	%r9, %r71, %r75;
	add.s32 	%r77, %r57, 1;
	min.s32 	%r78, %r77, %r5;
	shl.b32 	%r79, %r78, 2;
	add.s32 	%r10, %r71, %r79;
	mov.u32 	%r81, _ZZ10pathfinderPKiS0_PiS1_iiiiiE6result;
	add.s32 	%r11, %r81, %r70;
	mul.wide.s32 	%rd11, %r3, 4;
	add.s64 	%rd4, %rd3, %rd11;
	mov.b16 	%rs21, 0;
	@%p13 bra 	$L__BB0_31;
	add.s32 	%r83, %r51, -2;
	setp.lt.u32 	%p14, %r83, 3;
	mov.b32 	%r167, 0;
	@%p14 bra 	$L__BB0_23;
	and.b32  	%r86, %r8, -4;
	neg.s32 	%r161, %r86;
	add.s32 	%r87, %r53, 3;
	mul.lo.s32 	%r158, %r52, %r87;
	shl.b32 	%r14, %r52, 2;
	add.s32 	%r88, %r53, 2;
	mul.lo.s32 	%r157, %r52, %r88;
	mad.lo.s32 	%r156, %r52, %r53, %r52;
	add.s32 	%r159, %r1, -2;
	mov.b32 	%r160, 1;
	mov.b32 	%r155, -2;
	mov.u32 	%r154, %r7;
$L__BB0_5:
	add.s32 	%r89, %r160, -1;
	setp.gt.u32 	%p15, %r57, %r89;
	setp.le.s32 	%p16, %r57, %r159;
	and.pred  	%p17, %p15, %p16;
	and.pred  	%p2, %p17, %p1;
	not.pred 	%p18, %p2;
	@%p18 bra 	$L__BB0_8;
	setp.ne.s32 	%p19, %r57, 11;
	ld.shared.u32 	%r90, [%r9];
	ld.shared.u32 	%r91, [%r6];
	ld.shared.u32 	%r92, [%r10];
	min.s32 	%r93, %r90, %r91;
	min.s32 	%r94, %r93, %r92;
	mul.wide.s32 	%rd12, %r154, 4;
	add.s64 	%rd13, %rd2, %rd12;
	ld.global.nc.u32 	%r95, [%rd13];
	add.s32 	%r96, %r94, %r95;
	st.shared.u32 	[%r11], %r96;
	setp.ne.s32 	%p20, %r155, -2;
	or.pred  	%p21, %p19, %p20;
	@%p21 bra 	$L__BB0_8;
	ld.global.nc.u32 	%r97, [%rd4];
	mul.wide.s32 	%rd14, %r97, 4;
	add.s64 	%rd15, %rd1, %rd14;
	mov.b32 	%r98, 1;
	st.global.u32 	[%rd15], %r98;
$L__BB0_8:
	bar.sync 	0;
	@%p18 bra 	$L__BB0_10;
	ld.shared.u32 	%r99, [%r11];
	st.shared.u32 	[%r6], %r99;
$L__BB0_10:
	bar.sync 	0;
	setp.gt.u32 	%p23, %r57, %r160;
	add.s32 	%r100, %r159, -1;
	setp.le.s32 	%p24, %r57, %r100;
	and.pred  	%p25, %p23, %p24;
	and.pred  	%p3, %p25, %p1;
	not.pred 	%p26, %p3;
	@%p26 bra 	$L__BB0_12;
	ld.shared.u32 	%r101, [%r9];
	ld.shared.u32 	%r102, [%r6];
	ld.shared.u32 	%r103, [%r10];
	min.s32 	%r104, %r101, %r102;
	min.s32 	%r105, %r104, %r103;
	mul.wide.s32 	%rd16, %r156, 4;
	add.s64 	%rd17, %rd2, %rd16;
	ld.global.nc.u32 	%r106, [%rd17];
	add.s32 	%r107, %r105, %r106;
	st.shared.u32 	[%r11], %r107;
$L__BB0_12:
	bar.sync 	0;
	@%p26 bra 	$L__BB0_14;
	ld.shared.u32 	%r108, [%r11];
	st.shared.u32 	[%r6], %r108;
$L__BB0_14:
	bar.sync 	0;
	add.s32 	%r109, %r160, 1;
	setp.gt.u32 	%p28, %r57, %r109;
	add.s32 	%r110, %r159, -2;
	setp.le.s32 	%p29, %r57, %r110;
	and.pred  	%p30, %p28, %p29;
	and.pred  	%p4, %p30, %p1;
	not.pred 	%p31, %p4;
	@%p31 bra 	$L__BB0_16;
	ld.shared.u32 	%r111, [%r9];
	ld.shared.u32 	%r112, [%r6];
	ld.shared.u32 	%r113, [%r10];
	min.s32 	%r114, %r111, %r112;
	min.s32 	%r115, %r114, %r113;
	mul.wide.s32 	%rd18, %r157, 4;
	add.s64 	%rd19, %rd2, %rd18;
	ld.global.nc.u32 	%r116, [%rd19];
	add.s32 	%r117, %r115, %r116;
	st.shared.u32 	[%r11], %r117;
$L__BB0_16:
	bar.sync 	0;
	@%p31 bra 	$L__BB0_18;
	ld.shared.u32 	%r118, [%r11];
	st.shared.u32 	[%r6], %r118;
$L__BB0_18:
	bar.sync 	0;
	add.s32 	%r119, %r160, 2;
	setp.gt.u32 	%p33, %r57, %r119;
	add.s32 	%r120, %r159, -3;
	setp.le.s32 	%p34, %r57, %r120;
	and.pred  	%p35, %p33, %p34;
	and.pred  	%p5, %p35, %p1;
	mov.b16 	%rs21, 0;
	not.pred 	%p36, %p5;
	@%p36 bra 	$L__BB0_20;
	ld.shared.u32 	%r121, [%r9];
	ld.shared.u32 	%r122, [%r6];
	ld.shared.u32 	%r123, [%r10];
	min.s32 	%r124, %r121, %r122;
	min.s32 	%r125, %r124, %r123;
	mul.wide.s32 	%rd20, %r158, 4;
	add.s64 	%rd21, %rd2, %rd20;
	ld.global.nc.u32 	%r126, [%rd21];
	add.s32 	%r127, %r125, %r126;
	st.shared.u32 	[%r11], %r127;
	mov.b16 	%rs21, 1;
$L__BB0_20:
	bar.sync 	0;
	@%p36 bra 	$L__BB0_22;
	ld.shared.u32 	%r128, [%r11];
	st.shared.u32 	[%r6], %r128;
$L__BB0_22:
	and.b32  	%r167, %r8, -4;
	bar.sync 	0;
	add.s32 	%r161, %r161, 4;
	add.s32 	%r160, %r160, 4;
	add.s32 	%r159, %r159, -4;
	add.s32 	%r158, %r158, %r14;
	add.s32 	%r157, %r157, %r14;
	add.s32 	%r156, %r156, %r14;
	add.s32 	%r155, %r155, -4;
	add.s32 	%r154, %r154, %r14;
	setp.ne.s32 	%p38, %r161, 0;
	@%p38 bra 	$L__BB0_5;
$L__BB0_23:
	and.b32  	%r36, %r8, 3;
	setp.eq.s32 	%p39, %r36, 0;
	@%p39 bra 	$L__BB0_31;
	sub.s32 	%r166, -2, %r167;
	add.s32 	%r129, %r167, %r53;
	mul.lo.s32 	%r165, %r52, %r129;
	sub.s32 	%r164, %r1, %r167;
	neg.s32 	%r163, %r36;
$L__BB0_25:
	.pragma "nounroll";
	setp.gt.u32 	%p40, %r57, %r167;
	add.s32 	%r130, %r164, -2;
	setp.le.s32 	%p41, %r57, %r130;
	and.pred  	%p42, %p40, %p41;
	and.pred  	%p6, %p42, %p1;
	mov.b16 	%rs21, 0;
	not.pred 	%p43, %p6;
	@%p43 bra 	$L__BB0_28;
	setp.ne.s32 	%p44, %r57, 11;
	ld.shared.u32 	%r131, [%r9];
	ld.shared.u32 	%r132, [%r6];
	ld.shared.u32 	%r133, [%r10];
	min.s32 	%r134, %r131, %r132;
	min.s32 	%r135, %r134, %r133;
	mul.wide.s32 	%rd22, %r165, 4;
	add.s64 	%rd23, %rd2, %rd22;
	ld.global.nc.u32 	%r136, [%rd23];
	add.s32 	%r137, %r135, %r136;
	st.shared.u32 	[%r11], %r137;
	setp.ne.s32 	%p45, %r166, -2;
	mov.b16 	%rs21, 1;
	or.pred  	%p46, %p44, %p45;
	@%p46 bra 	$L__BB0_28;
	ld.global.nc.u32 	%r138, [%rd4];
	mul.wide.s32 	%rd24, %r138, 4;
	add.s64 	%rd25, %rd1, %rd24;
	mov.b32 	%r139, 1;
	st.global.u32 	[%rd25], %r139;
$L__BB0_28:
	bar.sync 	0;
	@%p43 bra 	$L__BB0_30;
	ld.shared.u32 	%r140, [%r11];
	st.shared.u32 	[%r6], %r140;
$L__BB0_30:
	bar.sync 	0;
	add.s32 	%r167, %r167, 1;
	add.s32 	%r166, %r166, -1;
	add.s32 	%r165, %r165, %r52;
	add.s32 	%r164, %r164, -1;
	add.s32 	%r163, %r163, 1;
	setp.ne.s32 	%p48, %r163, 0;
	@%p48 bra 	$L__BB0_25;
$L__BB0_31:
	setp.lt.s32 	%p49, %r51, 1;
	@%p49 bra 	$L__BB0_36;
	setp.ge.s32 	%p50, %r57, %r51;
	not.b32 	%r141, %r51;
	add.s32 	%r142, %r1, %r141;
	setp.le.s32 	%p51, %r57, %r142;
	and.pred  	%p52, %p50, %p51;
	and.pred  	%p53, %p52, %p1;
	mov.b16 	%rs21, 0;
	not.pred 	%p54, %p53;
	@%p54 bra 	$L__BB0_35;
	ld.shared.u32 	%r143, [%r9];
	ld.shared.u32 	%r144, [%r6];
	ld.shared.u32 	%r145, [%r10];
	min.s32 	%r146, %r143, %r144;
	min.s32 	%r147, %r146, %r145;
	mad.lo.s32 	%r148, %r52, %r8, %r7;
	mul.wide.s32 	%rd26, %r148, 4;
	add.s64 	%rd27, %rd2, %rd26;
	ld.global.nc.u32 	%r149, [%rd27];
	add.s32 	%r150, %r147, %r149;
	st.shared.u32 	[%r11], %r150;
	setp.ne.s32 	%p55, %r57, 11;
	setp.ne.s32 	%p56, %r8, 0;
	mov.b16 	%rs21, 1;
	or.pred  	%p57, %p55, %p56;
	@%p57 bra 	$L__BB0_35;
	ld.global.nc.u32 	%r151, [%rd4];
	mul.wide.s32 	%rd28, %r151, 4;
	add.s64 	%rd29, %rd1, %rd28;
	mov.b32 	%r152, 1;
	st.global.u32 	[%rd29], %r152;
$L__BB0_35:
	bar.sync 	0;
$L__BB0_36:
	and.b16  	%rs17, %rs21, 255;
	setp.eq.s16 	%p58, %rs17, 0;
	@%p58 bra 	$L__BB0_38;
	ld.param.u64 	%rd33, [_Z10pathfinderPKiS0_PiS1_iiiii_param_2];
	ld.shared.u32 	%r153, [%r11];
	cvta.to.global.u64 	%rd30, %rd33;
	mul.wide.s32 	%rd31, %r3, 4;
	add.s64 	%rd32, %rd30, %rd31;
	st.global.u32 	[%rd32], %r153;
$L__BB0_38:
	ret;

}


// ===== COMPILED SASS (sm_100) =====

	.target	sm_100

	.elftype	@"ET_EXEC"


//--------------------- .note.nv.tkinfo           --------------------------
	.section	.note.nv.tkinfo,"",@"SHT_NOTE"
	.sectionflags	@"SHF_NOTE_NV_TKINFO"
	.tkinfo
        /*0018*/ 	.word	0x00000002
        /*0030*/ 	.string	""
        /*0030*/ 	.string	"ptxas"
        /*0030*/ 	.string	"Cuda compilation tools, release 13.0, V13.0.88"
        /*0030*/ 	.string	"Build cuda_13.0.r13.0/compiler.36424714_0"
        /*0030*/ 	.string	"-arch sm_100 -m 64 "



//--------------------- .note.nv.cuinfo           --------------------------
	.section	.note.nv.cuinfo,"",@"SHT_NOTE"
	.sectionflags	@"SHF_NOTE_NV_CUINFO"
        /*0018*/ 	.short	0x0002
        /*001a*/ 	.short	0x0064
        /*001c*/ 	.short	0x0082
	.zero		2


//--------------------- .nv.info                  --------------------------
	.section	.nv.info,"",@"SHT_CUDA_INFO"
	.align	4


	//----- nvinfo : EIATTR_REGCOUNT
	.align		4
        /*0000*/ 	.byte	0x04, 0x2f
        /*0002*/ 	.short	(.L_1 - .L_0)
	.align		4
.L_0:
        /*0004*/ 	.word	index@(_Z10pathfinderPKiS0_PiS1_iiiii)
        /*0008*/ 	.word	0x0000001e


	//----- nvinfo : EIATTR_FRAME_SIZE
	.align		4
.L_1:
        /*000c*/ 	.byte	0x04, 0x11
        /*000e*/ 	.short	(.L_3 - .L_2)
	.align		4
.L_2:
        /*0010*/ 	.word	index@(_Z10pathfinderPKiS0_PiS1_iiiii)
        /*0014*/ 	.word	0x00000000


	//----- nvinfo : EIATTR_MIN_STACK_SIZE
	.align		4
.L_3:
        /*0018*/ 	.byte	0x04, 0x12
        /*001a*/ 	.short	(.L_5 - .L_4)
	.align		4
.L_4:
        /*001c*/ 	.word	index@(_Z10pathfinderPKiS0_PiS1_iiiii)
        /*0020*/ 	.word	0x00000000
.L_5:


//--------------------- .nv.compat                --------------------------
	.section	.nv.compat,"",@"SHT_CUDA_COMPAT_INFO"
	.align	4
        /*0000*/ 	.byte	0x02, 0x09, 0x00, 0x00, 0x02, 0x02, 0x01, 0x00, 0x02, 0x05, 0x05, 0x00, 0x03, 0x07, 0x01, 0x01
        /*0010*/ 	.byte	0x02, 0x03, 0x00, 0x00, 0x02, 0x06, 0x01, 0x00, 0x04, 0x0b, 0x08, 0x00, 0x09, 0x00, 0x00, 0x00
        /*0020*/ 	.byte	0x00, 0x00, 0x00, 0x00


//--------------------- .nv.info._Z10pathfinderPKiS0_PiS1_iiiii --------------------------
	.section	.nv.info._Z10pathfinderPKiS0_PiS1_iiiii,"",@"SHT_CUDA_INFO"
	.sectionflags	@""
	.align	4


	//----- nvinfo : EIATTR_CUDA_API_VERSION
	.align		4
        /*0000*/ 	.byte	0x04, 0x37
        /*0002*/ 	.short	(.L_7 - .L_6)
.L_6:
        /*0004*/ 	.word	0x00000082


	//----- nvinfo : EIATTR_KPARAM_INFO
	.align		4
.L_7:
        /*0008*/ 	.byte	0x04, 0x17
        /*000a*/ 	.short	(.L_9 - .L_8)
.L_8:
        /*000c*/ 	.word	0x00000000
        /*0010*/ 	.short	0x0008
        /*0012*/ 	.short	0x0030
        /*0014*/ 	.byte	0x00, 0xf0, 0x11, 0x00


	//----- nvinfo : EIATTR_KPARAM_INFO
	.align		4
.L_9:
        /*0018*/ 	.byte	0x04, 0x17
        /*001a*/ 	.short	(.L_11 - .L_10)
.L_10:
        /*001c*/ 	.word	0x00000000
        /*0020*/ 	.short	0x0007
        /*0022*/ 	.short	0x002c
        /*0024*/ 	.byte	0x00, 0xf0, 0x11, 0x00


	//----- nvinfo : EIATTR_KPARAM_INFO
	.align		4
.L_11:
        /*0028*/ 	.byte	0x04, 0x17
        /*002a*/ 	.short	(.L_13 - .L_12)
.L_12:
        /*002c*/ 	.word	0x00000000
        /*0030*/ 	.short	0x0006
        /*0032*/ 	.short	0x0028
        /*0034*/ 	.byte	0x00, 0xf0, 0x11, 0x00


	//----- nvinfo : EIATTR_KPARAM_INFO
	.align		4
.L_13:
        /*0038*/ 	.byte	0x04, 0x17
        /*003a*/ 	.short	(.L_15 - .L_14)
.L_14:
        /*003c*/ 	.word	0x00000000
        /*0040*/ 	.short	0x0005
        /*0042*/ 	.short	0x0024
        /*0044*/ 	.byte	0x00, 0xf0, 0x11, 0x00


	//----- nvinfo : EIATTR_KPARAM_INFO
	.align		4
.L_15:
        /*0048*/ 	.byte	0x04, 0x17
        /*004a*/ 	.short	(.L_17 - .L_16)
.L_16:
        /*004c*/ 	.word	0x00000000
        /*0050*/ 	.short	0x0004
        /*0052*/ 	.short	0x0020
        /*0054*/ 	.byte	0x00, 0xf0, 0x11, 0x00


	//----- nvinfo : EIATTR_KPARAM_INFO
	.align		4
.L_17:
        /*0058*/ 	.byte	0x04, 0x17
        /*005a*/ 	.short	(.L_19 - .L_18)
.L_18:
        /*005c*/ 	.word	0x00000000
        /*0060*/ 	.short	0x0003
        /*0062*/ 	.short	0x0018
        /*0064*/ 	.byte	0x00, 0xf5, 0x21, 0x00


	//----- nvinfo : EIATTR_KPARAM_INFO
	.align		4
.L_19:
        /*0068*/ 	.byte	0x04, 0x17
        /*006a*/ 	.short	(.L_21 - .L_20)
.L_20:
        /*006c*/ 	.word	0x00000000
        /*0070*/ 	.short	0x0002
        /*0072*/ 	.short	0x0010
        /*0074*/ 	.byte	0x00, 0xf5, 0x21, 0x00


	//----- nvinfo : EIATTR_KPARAM_INFO
	.align		4
.L_21:
        /*0078*/ 	.byte	0x04, 0x17
        /*007a*/ 	.short	(.L_23 - .L_22)
.L_22:
        /*007c*/ 	.word	0x00000000
        /*0080*/ 	.short	0x0001
        /*0082*/ 	.short	0x0008
        /*0084*/ 	.byte	0x00, 0xf5, 0x21, 0x00


	//----- nvinfo : EIATTR_KPARAM_INFO
	.align		4
.L_23:
        /*0088*/ 	.byte	0x04, 0x17
        /*008a*/ 	.short	(.L_25 - .L_24)
.L_24:
        /*008c*/ 	.word	0x00000000
        /*0090*/ 	.short	0x0000
        /*0092*/ 	.short	0x0000
        /*0094*/ 	.byte	0x00, 0xf5, 0x21, 0x00


	//----- nvinfo : EIATTR_SPARSE_MMA_MASK
	.align		4
.L_25:
        /*0098*/ 	.byte	0x03, 0x50
        /*009a*/ 	.short	0x0000


	//----- nvinfo : EIATTR_MAXREG_COUNT
	.align		4
        /*009c*/ 	.byte	0x03, 0x1b
        /*009e*/ 	.short	0x00ff


	//----- nvinfo : EIATTR_NUM_BARRIERS
	.align		4
        /*00a0*/ 	.byte	0x02, 0x4c
        /*00a2*/ 	.byte	0x01
	.zero		1


	//----- nvinfo : EIATTR_MERCURY_ISA_VERSION
	.align		4
        /*00a4*/ 	.byte	0x03, 0x5f
        /*00a6*/ 	.short	0x0101


	//----- nvinfo : EIATTR_VRC_CTA_INIT_COUNT
	.align		4
        /*00a8*/ 	.byte	0x02, 0x4a
	.zero		1
	.zero		1


	//----- nvinfo : EIATTR_EXIT_INSTR_OFFSETS
	.align		4
        /*00ac*/ 	.byte	0x04, 0x1c
        /*00ae*/ 	.short	(.L_27 - .L_26)


	//   ....[0]....
.L_26:
        /*00b0*/ 	.word	0x00000f20


	//   ....[1]....
        /*00b4*/ 	.word	0x00000f70


	//----- nvinfo : EIATTR_CRS_STACK_SIZE
	.align		4
.L_27:
        /*00b8*/ 	.byte	0x04, 0x1e
        /*00ba*/ 	.short	(.L_29 - .L_28)
.L_28:
        /*00bc*/ 	.word	0x00000000


	//----- nvinfo : EIATTR_CBANK_PARAM_SIZE
	.align		4
.L_29:
        /*00c0*/ 	.byte	0x03, 0x19
        /*00c2*/ 	.short	0x0034


	//----- nvinfo : EIATTR_PARAM_CBANK
	.align		4
        /*00c4*/ 	.byte	0x04, 0x0a
        /*00c6*/ 	.short	(.L_31 - .L_30)
	.align		4
.L_30:
        /*00c8*/ 	.word	index@(.nv.constant0._Z10pathfinderPKiS0_PiS1_iiiii)
        /*00cc*/ 	.short	0x0380
        /*00ce*/ 	.short	0x0034


	//----- nvinfo : EIATTR_SW_WAR
	.align		4
.L_31:
        /*00d0*/ 	.byte	0x04, 0x36
        /*00d2*/ 	.short	(.L_33 - .L_32)
.L_32:
        /*00d4*/ 	.word	0x00000008
.L_33:


//--------------------- .nv.callgraph             --------------------------
	.section	.nv.callgraph,"",@"SHT_CUDA_CALLGRAPH"
	.align	4
	.sectionentsize	8
	.align		4
        /*0000*/ 	.word	0x00000000
	.align		4
        /*0004*/ 	.word	0xffffffff
	.align		4
        /*0008*/ 	.word	0x00000000
	.align		4
        /*000c*/ 	.word	0xfffffffe
	.align		4
        /*0010*/ 	.word	0x00000000
	.align		4
        /*0014*/ 	.word	0xfffffffd
	.align		4
        /*0018*/ 	.word	0x00000000
	.align		4
        /*001c*/ 	.word	0xfffffffc


//--------------------- .text._Z10pathfinderPKiS0_PiS1_iiiii --------------------------
	.section	.text._Z10pathfinderPKiS0_PiS1_iiiii,"ax",@progbits
	.align	128
        .global         _Z10pathfinderPKiS0_PiS1_iiiii
        .type           _Z10pathfinderPKiS0_PiS1_iiiii,@function
        .size           _Z10pathfinderPKiS0_PiS1_iiiii,(.L_x_18 - _Z10pathfinderPKiS0_PiS1_iiiii)
        .other          _Z10pathfinderPKiS0_PiS1_iiiii,@"STO_CUDA_ENTRY STV_DEFAULT"
_Z10pathfinderPKiS0_PiS1_iiiii:
.text._Z10pathfinderPKiS0_PiS1_iiiii:
[----:B------:R-:W-:Y:S01]  /*0000*/  LDC R1, c[0x0][0x37c] ;  /* 0x0000df00ff017b82 */ /* 0x000fe20000000800 */
[----:B------:R-:W0:Y:S07]  /*0010*/  S2R R3, SR_CTAID.X ;  /* 0x0000000000037919 */ /* 0x000e2e0000002500 */
[----:B------:R-:W1:Y:S01]  /*0020*/  LDC.64 R12, c[0x0][0x3a0] ;  /* 0x0000e800ff0c7b82 */ /* 0x000e620000000a00 */
[----:B------:R-:W2:Y:S01]  /*0030*/  LDCU.64 UR8, c[0x0][0x358] ;  /* 0x00006b00ff0877ac */ /* 0x000ea20008000a00 */
[----:B------:R-:W3:Y:S06]  /*0040*/  S2R R2, SR_TID.X ;  /* 0x0000000000027919 */ /* 0x000eec0000002100 */
[----:B------:R-:W4:Y:S08]  /*0050*/  LDC R0, c[0x0][0x360] ;  /* 0x0000d800ff007b82 */ /* 0x000f300000000800 */
[----:B------:R-:W0:Y:S01]  /*0060*/  LDC.64 R10, c[0x0][0x3a8] ;  /* 0x0000ea00ff0a7b82 */ /* 0x000e220000000a00 */
[----:B-1----:R-:W-:-:S07]  /*0070*/  IMAD R13, R12, R13, RZ ;  /* 0x0000000d0c0d7224 */ /* 0x002fce00078e02ff */
[----:B------:R-:W1:Y:S01]  /*0080*/  LDC.64 R16, c[0x0][0x388] ;  /* 0x0000e200ff107b82 */ /* 0x000e620000000a00 */
[----:B----4-:R-:W-:-:S04]  /*0090*/  IMAD R13, R13, -0x2, R0 ;  /* 0xfffffffe0d0d7824 */ /* 0x010fc800078e0200 */
[----:B0-----:R-:W-:-:S03]  /*00a0*/  IMAD R13, R13, R3, -R10 ;  /* 0x000000030d0d7224 */ /* 0x001fc600078e0a0a */
[----:B------:R-:W0:Y:S01]  /*00b0*/  S2UR UR5, SR_CgaCtaId ;  /* 0x00000000000579c3 */ /* 0x000e220000008800 */
[----:B---3--:R-:W-:-:S05]  /*00c0*/  IMAD.IADD R4, R13, 0x1, R2 ;  /* 0x000000010d047824 */ /* 0x008fca00078e0202 */
[C---:B------:R-:W-:Y:S02]  /*00d0*/  ISETP.GE.AND P0, PT, R4.reuse, R11, PT ;  /* 0x0000000b0400720c */ /* 0x040fe40003f06270 */
[----:B------:R-:W3:Y:S02]  /*00e0*/  LDC R10, c[0x0][0x3b0] ;  /* 0x0000ec00ff0a7b82 */ /* 0x000ee40000000800 */
[----:B------:R-:W-:-:S13]  /*00f0*/  ISETP.LT.OR P0, PT, R4, RZ, P0 ;  /* 0x000000ff0400720c */ /* 0x000fda0000701670 */
[----:B-1----:R-:W-:-:S06]  /*0100*/  @!P0 IMAD.WIDE.U32 R6, R4, 0x4, R16 ;  /* 0x0000000404068825 */ /* 0x002fcc00078e0010 */
[----:B--2---:R1:W2:Y:S01]  /*0110*/  @!P0 LDG.E.CONSTANT R6, desc[UR8][R6.64] ;  /* 0x0000000806068981 */ /* 0x0042a2000c1e9900 */
[----:B------:R-:W-:Y:S01]  /*0120*/  IMAD.IADD R8, R13, 0x1, R0 ;  /* 0x000000010d087824 */ /* 0x000fe200078e0200 */
[----:B------:R-:W-:Y:S01]  /*0130*/  UMOV UR4, 0x400 ;  /* 0x0000040000047882 */ /* 0x000fe20000000000 */
[--C-:B------:R-:W-:Y:S01]  /*0140*/  IMAD.MOV R14, RZ, RZ, -R13.reuse ;  /* 0x000000ffff0e7224 */ /* 0x100fe200078e0a0d */
[----:B0-----:R-:W-:Y:S01]  /*0150*/  ULEA UR6, UR5, UR4, 0x18 ;  /* 0x0000000405067291 */ /* 0x001fe2000f8ec0ff */
[----:B------:R-:W-:Y:S01]  /*0160*/  SHF.R.S32.HI R13, RZ, 0x1f, R13 ;  /* 0x0000001fff0d7819 */ /* 0x000fe2000001140d */
[----:B------:R-:W-:Y:S01]  /*0170*/  UIADD3 UR4, UPT, UPT, UR4, 0x400, URZ ;  /* 0x0000040004047890 */ /* 0x000fe2000fffe0ff */
[----:B------:R-:W-:Y:S01]  /*0180*/  ISETP.GT.AND P1, PT, R8, R11, PT ;  /* 0x0000000b0800720c */ /* 0x000fe20003f24270 */
[----:B------:R-:W-:Y:S01]  /*0190*/  IMAD.IADD R8, R11, 0x1, -R8 ;  /* 0x000000010b087824 */ /* 0x000fe200078e0a08 */
[----:B------:R-:W-:Y:S01]  /*01a0*/  LOP3.LUT R13, R13, R14, RZ, 0xc0, !PT ;  /* 0x0000000e0d0d7212 */ /* 0x000fe200078ec0ff */
[----:B------:R-:W-:Y:S01]  /*01b0*/  ULEA UR4, UR5, UR4, 0x18 ;  /* 0x0000000405047291 */ /* 0x000fe2000f8ec0ff */
[----:B------:R-:W-:Y:S01]  /*01c0*/  LEA R3, R2, UR6, 0x2 ;  /* 0x0000000602037c11 */ /* 0x000fe2000f8e10ff */
[----:B------:R-:W-:Y:S01]  /*01d0*/  IMAD.WIDE R16, R4, 0x4, R16 ;  /* 0x0000000404107825 */ /* 0x000fe200078e0210 */
[----:B------:R-:W-:-:S02]  /*01e0*/  SEL R5, R8, RZ, P1 ;  /* 0x000000ff08057207 */ /* 0x000fc40000800000 */
[----:B------:R-:W-:Y:S02]  /*01f0*/  ISETP.GE.AND P1, PT, R12, 0x2, PT ;  /* 0x000000020c00780c */ /* 0x000fe40003f26270 */
[----:B-1----:R-:W-:Y:S01]  /*0200*/  IADD3 R7, PT, PT, R0, -0x1, R5 ;  /* 0xffffffff00077810 */ /* 0x002fe20007ffe005 */
[----:B---3--:R-:W-:Y:S01]  /*0210*/  IMAD R5, R11, R10, RZ ;  /* 0x0000000a0b057224 */ /* 0x008fe200078e02ff */
[C---:B------:R-:W-:Y:S02]  /*0220*/  VIADDMNMX R8, R2.reuse, 0xffffffff, R13, !PT ;  /* 0xffffffff02087846 */ /* 0x040fe4000780010d */
[----:B------:R-:W-:Y:S02]  /*0230*/  VIADDMNMX R9, R2, 0x1, R7, PT ;  /* 0x0000000102097846 */ /* 0x000fe40003800107 */
[----:B------:R-:W-:Y:S02]  /*0240*/  LEA R8, R8, UR6, 0x2 ;  /* 0x0000000608087c11 */ /* 0x000fe4000f8e10ff */
[----:B------:R-:W-:-:S02]  /*0250*/  LEA R9, R9, UR6, 0x2 ;  /* 0x0000000609097c11 */ /* 0x000fc4000f8e10ff */
[----:B------:R-:W-:Y:S01]  /*0260*/  PRMT R23, RZ, 0x7610, R23 ;  /* 0x00007610ff177816 */ /* 0x000fe20000000017 */
[----:B--2---:R0:W-:Y:S01]  /*0270*/  @!P0 STS [R3], R6 ;  /* 0x0000000603008388 */ /* 0x0041e20000000800 */
[----:B------:R-:W-:Y:S01]  /*0280*/  BAR.SYNC.DEFER_BLOCKING 0x0 ;  /* 0x0000000000007b1d */ /* 0x000fe20000010000 */
[C---:B------:R-:W-:Y:S02]  /*0290*/  ISETP.GT.AND P0, PT, R2.reuse, R7, PT ;  /* 0x000000070200720c */ /* 0x040fe40003f04270 */
[C---:B------:R-:W-:Y:S02]  /*02a0*/  LEA R7, R2.reuse, UR4, 0x2 ;  /* 0x0000000402077c11 */ /* 0x040fe4000f8e10ff */
[----:B------:R-:W-:Y:S01]  /*02b0*/  ISETP.GE.AND P0, PT, R2, R13, !P0 ;  /* 0x0000000d0200720c */ /* 0x000fe20004706270 */
[----:B0-----:R-:W-:Y:S01]  /*02c0*/  VIADD R6, R12, 0xffffffff ;  /* 0xffffffff0c067836 */ /* 0x001fe20000000000 */
[----:B------:R-:W-:Y:S11]  /*02d0*/  @!P1 BRA `(.L_x_0) ;  /* 0x0000000800909947 */ /* 0x000ff60003800000 */
[----:B------:R-:W-:Y:S02]  /*02e0*/  VIADD R12, R12, 0xfffffffe ;  /* 0xfffffffe0c0c7836 */ /* 0x000fe40000000000 */
[----:B------:R-:W-:-:S03]  /*02f0*/  HFMA2 R19, -RZ, RZ, 0, 0 ;  /* 0x00000000ff137431 */ /* 0x000fc600000001ff */
[----:B------:R-:W-:-:S13]  /*0300*/  ISETP.GE.U32.AND P1, PT, R12, 0x3, PT ;  /* 0x000000030c00780c */ /* 0x000fda0003f26070 */
[----:B------:R-:W-:Y:S05]  /*0310*/  @!P1 BRA `(.L_x_1) ;  /* 0x0000000400c89947 */ /* 0x000fea0003800000 */
[----:B------:R-:W-:Y:S01]  /*0320*/  VIADD R12, R10, 0x3 ;  /* 0x000000030a0c7836 */ /* 0x000fe20000000000 */
[----:B------:R-:W-:Y:S01]  /*0330*/  LOP3.LUT R13, R6, 0xfffffffc, RZ, 0xc0, !PT ;  /* 0xfffffffc060d7812 */ /* 0x000fe200078ec0ff */
[----:B------:R-:W-:Y:S01]  /*0340*/  VIADD R14, R10, 0x2 ;  /* 0x000000020a0e7836 */ /* 0x000fe20000000000 */
[----:B------:R-:W-:Y:S01]  /*0350*/  UMOV UR4, 0x1 ;  /* 0x0000000100047882 */ /* 0x000fe20000000000 */
[----:B------:R-:W-:Y:S01]  /*0360*/  IMAD R10, R11, R10, R11 ;  /* 0x0000000a0b0a7224 */ /* 0x000fe200078e020b */
[----:B------:R-:W-:Y:S01]  /*0370*/  IADD3 R21, PT, PT, -R13, RZ, RZ ;  /* 0x000000ff0d157210 */ /* 0x000fe20007ffe1ff */
[-C--:B------:R-:W-:Y:S02]  /*0380*/  IMAD R12, R12, R11.reuse, RZ ;  /* 0x0000000b0c0c7224 */ /* 0x080fe400078e02ff */
[----:B------:R-:W-:Y:S02]  /*0390*/  IMAD R14, R14, R11, RZ ;  /* 0x0000000b0e0e7224 */ /* 0x000fe400078e02ff */
[----:B------:R-:W-:-:S02]  /*03a0*/  VIADD R15, R0, 0xfffffffe ;  /* 0xfffffffe000f7836 */ /* 0x000fc40000000000 */
[----:B------:R-:W-:Y:S02]  /*03b0*/  IMAD.MOV.U32 R20, RZ, RZ, -0x2 ;  /* 0xfffffffeff147424 */ /* 0x000fe400078e00ff */
[----:B------:R-:W-:-:S07]  /*03c0*/  IMAD.MOV.U32 R22, RZ, RZ, R5 ;  /* 0x000000ffff167224 */ /* 0x000fce00078e0005 */
.L_x_10:
[----:B------:R-:W-:Y:S01]  /*03d0*/  UIADD3 UR5, UPT, UPT, UR4, -0x1, URZ ;  /* 0xffffffff04057890 */ /* 0x000fe2000fffe0ff */
[C---:B------:R-:W-:Y:S01]  /*03e0*/  ISETP.GT.AND P1, PT, R2.reuse, R15, PT ;  /* 0x0000000f0200720c */ /* 0x040fe20003f24270 */
[----:B------:R-:W-:Y:S04]  /*03f0*/  BSSY.RECONVERGENT B0, `(.L_x_2) ;  /* 0x0000014000007945 */ /* 0x000fe80003800200 */
[----:B------:R-:W-:-:S04]  /*0400*/  ISETP.GT.U32.AND P1, PT, R2, UR5, !P1 ;  /* 0x0000000502007c0c */ /* 0x000fc8000cf24070 */
[----:B------:R-:W-:-:S13]  /*0410*/  PLOP3.LUT P1, PT, P1, P0, PT, 0x80, 0x8 ;  /* 0x000000000008781c */ /* 0x000fda0000f21070 */
[----:B012---:R-:W-:Y:S05]  /*0420*/  @!P1 BRA `(.L_x_3) ;  /* 0x0000000000409947 */ /* 0x007fea0003800000 */
[----:B------:R-:W0:Y:S01]  /*0430*/  LDC.64 R18, c[0x0][0x380] ;  /* 0x0000e000ff127b82 */ /* 0x000e220000000a00 */
[----:B------:R-:W-:Y:S01]  /*0440*/  ISETP.NE.AND P2, PT, R20, -0x2, PT ;  /* 0xfffffffe1400780c */ /* 0x000fe20003f45270 */
[----:B------:R-:W-:Y:S03]  /*0450*/  LDS R11, [R8] ;  /* 0x00000000080b7984 */ /* 0x000fe60000000800 */
[----:B------:R-:W-:Y:S01]  /*0460*/  ISETP.NE.OR P2, PT, R2, 0xb, P2 ;  /* 0x0000000b0200780c */ /* 0x000fe20001745670 */
[----:B------:R-:W-:Y:S04]  /*0470*/  LDS R26, [R3] ;  /* 0x00000000031a7984 */ /* 0x000fe80000000800 */
[----:B------:R-:W1:Y:S08]  /*0480*/  LDS R23, [R9] ;  /* 0x0000000009177984 */ /* 0x000e700000000800 */
[----:B------:R-:W2:Y:S01]  /*0490*/  @!P2 LDG.E.CONSTANT R27, desc[UR8][R16.64] ;  /* 0x00000008101ba981 */ /* 0x000ea2000c1e9900 */
[----:B0-----:R-:W-:-:S02]  /*04a0*/  IMAD.WIDE R24, R22, 0x4, R18 ;  /* 0x0000000416187825 */ /* 0x001fc400078e0212 */
[----:B------:R-:W2:Y:S04]  /*04b0*/  @!P2 LDC.64 R18, c[0x0][0x398] ;  /* 0x0000e600ff12ab82 */ /* 0x000ea80000000a00 */
[----:B------:R-:W3:Y:S01]  /*04c0*/  LDG.E.CONSTANT R24, desc[UR8][R24.64] ;  /* 0x0000000818187981 */ /* 0x000ee2000c1e9900 */
[----:B-1----:R-:W-:Y:S01]  /*04d0*/  VIMNMX3 R11, R11, R26, R23, PT ;  /* 0x0000001a0b0b720f */ /* 0x002fe20003800117 */
[----:B--2---:R-:W-:-:S04]  /*04e0*/  @!P2 IMAD.WIDE R18, R27, 0x4, R18 ;  /* 0x000000041b12a825 */ /* 0x004fc800078e0212 */
[----:B---3--:R-:W-:Y:S02]  /*04f0*/  IMAD.IADD R26, R11, 0x1, R24 ;  /* 0x000000010b1a7824 */ /* 0x008fe400078e0218 */
[----:B------:R-:W-:-:S03]  /*0500*/  @!P2 IMAD.MOV.U32 R11, RZ, RZ, 0x1 ;  /* 0x00000001ff0ba424 */ /* 0x000fc600078e00ff */
[----:B------:R0:W-:Y:S04]  /*0510*/  STS [R7], R26 ;  /* 0x0000001a07007388 */ /* 0x0001e80000000800 */
[----:B------:R0:W-:Y:S02]  /*0520*/  @!P2 STG.E desc[UR8][R18.64], R11 ;  /* 0x0000000b1200a986 */ /* 0x0001e4000c101908 */
.L_x_3:
[----:B------:R-:W-:Y:S05]  /*0530*/  BSYNC.RECONVERGENT B0 ;  /* 0x0000000000007941 */ /* 0x000fea0003800200 */
.L_x_2:
[----:B------:R-:W-:Y:S01]  /*0540*/  BAR.SYNC.DEFER_BLOCKING 0x0 ;  /* 0x0000000000007b1d */ /* 0x000fe20000010000 */
[----:B0-----:R-:W-:-:S05]  /*0550*/  VIADD R11, R15, 0xffffffff ;  /* 0xffffffff0f0b7836 */ /* 0x001fca0000000000 */
[C---:B------:R-:W-:Y:S01]  /*0560*/  ISETP.GT.AND P2, PT, R2.reuse, R11, PT ;  /* 0x0000000b0200720c */ /* 0x040fe20003f44270 */
[----:B------:R-:W-:Y:S03]  /*0570*/  BSSY.RECONVERGENT B0, `(.L_x_4) ;  /* 0x0000010000007945 */ /* 0x000fe60003800200 */
[----:B------:R-:W-:-:S04]  /*0580*/  ISETP.GT.U32.AND P2, PT, R2, UR4, !P2 ;  /* 0x0000000402007c0c */ /* 0x000fc8000d744070 */
[----:B------:R-:W-:Y:S01]  /*0590*/  PLOP3.LUT P2, PT, P2, P0, PT, 0x80, 0x8 ;  /* 0x000000000008781c */ /* 0x000fe20001741070 */
[----:B------:R-:W0:Y:S04]  /*05a0*/  @P1 LDS R18, [R7] ;  /* 0x0000000007121984 */ /* 0x000e280000000800 */
[----:B0-----:R0:W-:Y:S01]  /*05b0*/  @P1 STS [R3], R18 ;  /* 0x0000001203001388 */ /* 0x0011e20000000800 */
[----:B------:R-:W-:Y:S07]  /*05c0*/  BAR.SYNC.DEFER_BLOCKING 0x0 ;  /* 0x0000000000007b1d */ /* 0x000fee0000010000 */
[----:B------:R-:W-:Y:S05]  /*05d0*/  @!P2 BRA `(.L_x_5) ;  /* 0x000000000024a947 */ /* 0x000fea0003800000 */
[----:B0-----:R-:W0:Y:S01]  /*05e0*/  LDC.64 R18, c[0x0][0x380] ;  /* 0x0000e000ff127b82 */ /* 0x001e220000000a00 */
[----:B------:R-:W-:Y:S04]  /*05f0*/  LDS R11, [R8] ;  /* 0x00000000080b7984 */ /* 0x000fe80000000800 */
[----:B------:R-:W-:Y:S04]  /*0600*/  LDS R24, [R3] ;  /* 0x0000000003187984 */ /* 0x000fe80000000800 */
[----:B------:R-:W1:Y:S01]  /*0610*/  LDS R23, [R9] ;  /* 0x0000000009177984 */ /* 0x000e620000000800 */
[----:B0-----:R-:W-:-:S06]  /*0620*/  IMAD.WIDE R18, R10, 0x4, R18 ;  /* 0x000000040a127825 */ /* 0x001fcc00078e0212 */
[----:B------:R-:W2:Y:S01]  /*0630*/  LDG.E.CONSTANT R18, desc[UR8][R18.64] ;  /* 0x0000000812127981 */ /* 0x000ea2000c1e9900 */
[----:B-1----:R-:W-:-:S05]  /*0640*/  VIMNMX3 R11, R11, R24, R23, PT ;  /* 0x000000180b0b720f */ /* 0x002fca0003800117 */
[----:B--2---:R-:W-:-:S05]  /*0650*/  IMAD.IADD R24, R11, 0x1, R18 ;  /* 0x000000010b187824 */ /* 0x004fca00078e0212 */
[----:B------:R1:W-:Y:S02]  /*0660*/  STS [R7], R24 ;  /* 0x0000001807007388 */ /* 0x0003e40000000800 */
.L_x_5:
[----:B------:R-:W-:Y:S05]  /*0670*/  BSYNC.RECONVERGENT B0 ;  /* 0x0000000000007941 */ /* 0x000fea0003800200 */
.L_x_4:
[----:B------:R-:W-:Y:S01]  /*0680*/  BAR.SYNC.DEFER_BLOCKING 0x0 ;  /* 0x0000000000007b1d */ /* 0x000fe20000010000 */
[----:B------:R-:W-:Y:S01]  /*0690*/  VIADD R11, R15, 0xfffffffe ;  /* 0xfffffffe0f0b7836 */ /* 0x000fe20000000000 */
[----:B------:R-:W-:-:S04]  /*06a0*/  UIADD3 UR5, UPT, UPT, UR4, 0x1, URZ ;  /* 0x0000000104057890 */ /* 0x000fc8000fffe0ff */
[C---:B------:R-:W-:Y:S01]  /*06b0*/  ISETP.GT.AND P1, PT, R2.reuse, R11, PT ;  /* 0x0000000b0200720c */ /* 0x040fe20003f24270 */
[----:B------:R-:W-:Y:S03]  /*06c0*/  BSSY.RECONVERGENT B0, `(.L_x_6) ;  /* 0x0000010000007945 */ /* 0x000fe60003800200 */
[----:B------:R-:W-:-:S04]  /*06d0*/  ISETP.GT.U32.AND P1, PT, R2, UR5, !P1 ;  /* 0x0000000502007c0c */ /* 0x000fc8000cf24070 */
[----:B------:R-:W-:Y:S01]  /*06e0*/  PLOP3.LUT P1, PT, P1, P0, PT, 0x80, 0x8 ;  /* 0x000000000008781c */ /* 0x000fe20000f21070 */
[----:B0-----:R-:W0:Y:S04]  /*06f0*/  @P2 LDS R18, [R7] ;  /* 0x0000000007122984 */ /* 0x001e280000000800 */
[----:B0-----:R0:W-:Y:S01]  /*0700*/  @P2 STS [R3], R18 ;  /* 0x0000001203002388 */ /* 0x0011e20000000800 */
[----:B------:R-:W-:Y:S07]  /*0710*/  BAR.SYNC.DEFER_BLOCKING 0x0 ;  /* 0x0000000000007b1d */ /* 0x000fee0000010000 */
[----:B------:R-:W-:Y:S05]  /*0720*/  @!P1 BRA `(.L_x_7) ;  /* 0x0000000000249947 */ /* 0x000fea0003800000 */
[----:B0-----:R-:W0:Y:S01]  /*0730*/  LDC.64 R18, c[0x0][0x380] ;  /* 0x0000e000ff127b82 */ /* 0x001e220000000a00 */
[----:B------:R-:W-:Y:S04]  /*0740*/  LDS R11, [R8] ;  /* 0x00000000080b7984 */ /* 0x000fe80000000800 */
[----:B-1----:R-:W-:Y:S04]  /*0750*/  LDS R24, [R3] ;  /* 0x0000000003187984 */ /* 0x002fe80000000800 */
[----:B------:R-:W1:Y:S01]  /*0760*/  LDS R23, [R9] ;  /* 0x0000000009177984 */ /* 0x000e620000000800 */
[----:B0-----:R-:W-:-:S06]  /*0770*/  IMAD.WIDE R18, R14, 0x4, R18 ;  /* 0x000000040e127825 */ /* 0x001fcc00078e0212 */
[----:B------:R-:W2:Y:S01]  /*0780*/  LDG.E.CONSTANT R18, desc[UR8][R18.64] ;  /* 0x0000000812127981 */ /* 0x000ea2000c1e9900 */
[----:B-1----:R-:W-:-:S04]  /*0790*/  VIMNMX3 R11, R11, R24, R23, PT ;  /* 0x000000180b0b720f */ /* 0x002fc80003800117 */
[----:B--2---:R-:W-:-:S05]  /*07a0*/  IADD3 R24, PT, PT, R11, R18, RZ ;  /* 0x000000120b187210 */ /* 0x004fca0007ffe0ff */
[----:B------:R2:W-:Y:S02]  /*07b0*/  STS [R7], R24 ;  /* 0x0000001807007388 */ /* 0x0005e40000000800 */
.L_x_7:
[----:B------:R-:W-:Y:S05]  /*07c0*/  BSYNC.RECONVERGENT B0 ;  /* 0x0000000000007941 */ /* 0x000fea0003800200 */
.L_x_6:
[----:B------:R-:W-:Y:S01]  /*07d0*/  BAR.SYNC.DEFER_BLOCKING 0x0 ;  /* 0x0000000000007b1d */ /* 0x000fe20000010000 */
[----:B------:R-:W-:Y:S01]  /*07e0*/  VIADD R11, R15, 0xfffffffd ;  /* 0xfffffffd0f0b7836 */ /* 0x000fe20000000000 */
[----:B------:R-:W-:Y:S01]  /*07f0*/  UIADD3 UR5, UPT, UPT, UR4, 0x2, URZ ;  /* 0x0000000204057890 */ /* 0x000fe2000fffe0ff */
[----:B------:R-:W-:-:S03]  /*0800*/  PRMT R23, RZ, 0x7610, R23 ;  /* 0x00007610ff177816 */ /* 0x000fc60000000017 */
[----:B------:R-:W-:Y:S01]  /*0810*/  BSSY.RECONVERGENT B0, `(.L_x_8) ;  /* 0x0000012000007945 */ /* 0x000fe20003800200 */
[----:B0-----:R-:W0:Y:S04]  /*0820*/  @P1 LDS R18, [R7] ;  /* 0x0000000007121984 */ /* 0x001e280000000800 */
[----:B0-----:R0:W-:Y:S01]  /*0830*/  @P1 STS [R3], R18 ;  /* 0x0000001203001388 */ /* 0x0011e20000000800 */
[----:B------:R-:W-:Y:S01]  /*0840*/  BAR.SYNC.DEFER_BLOCKING 0x0 ;  /* 0x0000000000007b1d */ /* 0x000fe20000010000 */
[----:B------:R-:W-:-:S04]  /*0850*/  ISETP.GT.AND P1, PT, R2, R11, PT ;  /* 0x0000000b0200720c */ /* 0x000fc80003f24270 */
[----:B------:R-:W-:-:S04]  /*0860*/  ISETP.GT.U32.AND P1, PT, R2, UR5, !P1 ;  /* 0x0000000502007c0c */ /* 0x000fc8000cf24070 */
[----:B------:R-:W-:-:S13]  /*0870*/  PLOP3.LUT P1, PT, P1, P0, PT, 0x80, 0x8 ;  /* 0x000000000008781c */ /* 0x000fda0000f21070 */
[----:B0-----:R-:W-:Y:S05]  /*0880*/  @!P1 BRA `(.L_x_9) ;  /* 0x0000000000289947 */ /* 0x001fea0003800000 */
[----:B------:R-:W0:Y:S01]  /*0890*/  LDC.64 R18, c[0x0][0x380] ;  /* 0x0000e000ff127b82 */ /* 0x000e220000000a00 */
[----:B------:R-:W-:Y:S04]  /*08a0*/  LDS R11, [R8] ;  /* 0x00000000080b7984 */ /* 0x000fe80000000800 */
[----:B-12---:R-:W-:Y:S04]  /*08b0*/  LDS R24, [R3] ;  /* 0x0000000003187984 */ /* 0x006fe80000000800 */
[----:B------:R-:W1:Y:S01]  /*08c0*/  LDS R23, [R9] ;  /* 0x0000000009177984 */ /* 0x000e620000000800 */
[----:B0-----:R-:W-:-:S06]  /*08d0*/  IMAD.WIDE R18, R12, 0x4, R18 ;  /* 0x000000040c127825 */ /* 0x001fcc00078e0212 */
[----:B------:R-:W2:Y:S01]  /*08e0*/  LDG.E.CONSTANT R18, desc[UR8][R18.64] ;  /* 0x0000000812127981 */ /* 0x000ea2000c1e9900 */
[----:B-1----:R-:W-:Y:S01]  /*08f0*/  VIMNMX3 R11, R11, R24, R23, PT ;  /* 0x000000180b0b720f */ /* 0x002fe20003800117 */
[----:B------:R-:W-:-:S04]  /*0900*/  IMAD.MOV.U32 R23, RZ, RZ, 0x1 ;  /* 0x00000001ff177424 */ /* 0x000fc800078e00ff */
[----:B--2---:R-:W-:-:S05]  /*0910*/  IMAD.IADD R24, R11, 0x1, R18 ;  /* 0x000000010b187824 */ /* 0x004fca00078e0212 */
[----:B------:R0:W-:Y:S02]  /*0920*/  STS [R7], R24 ;  /* 0x0000001807007388 */ /* 0x0001e40000000800 */
.L_x_9:
[----:B------:R-:W-:Y:S05]  /*0930*/  BSYNC.RECONVERGENT B0 ;  /* 0x0000000000007941 */ /* 0x000fea0003800200 */
.L_x_8:
[----:B------:R-:W-:Y:S01]  /*0940*/  BAR.SYNC.DEFER_BLOCKING 0x0 ;  /* 0x0000000000007b1d */ /* 0x000fe20000010000 */
[----:B------:R-:W-:Y:S01]  /*0950*/  VIADD R21, R21, 0x4 ;  /* 0x0000000415157836 */ /* 0x000fe20000000000 */
[----:B------:R-:W-:Y:S01]  /*0960*/  UIADD3 UR4, UPT, UPT, UR4, 0x4, URZ ;  /* 0x0000000404047890 */ /* 0x000fe2000fffe0ff */
[----:B------:R-:W-:Y:S01]  /*0970*/  VIADD R15, R15, 0xfffffffc ;  /* 0xfffffffc0f0f7836 */ /* 0x000fe20000000000 */
[----:B------:R-:W-:-:S04]  /*0980*/  IADD3 R20, PT, PT, R20, -0x4, RZ ;  /* 0xfffffffc14147810 */ /* 0x000fc80007ffe0ff */
[----:B------:R-:W3:Y:S01]  /*0990*/  LDC R11, c[0x0][0x3ac] ;  /* 0x0000eb00ff0b7b82 */ /* 0x000ee20000000800 */
[----:B------:R-:W4:Y:S01]  /*09a0*/  @P1 LDS R18, [R7] ;  /* 0x0000000007121984 */ /* 0x000f220000000800 */
[C---:B---3--:R-:W-:Y:S02]  /*09b0*/  IMAD R12, R11.reuse, 0x4, R12 ;  /* 0x000000040b0c7824 */ /* 0x048fe400078e020c */
[C---:B------:R-:W-:Y:S02]  /*09c0*/  IMAD R14, R11.reuse, 0x4, R14 ;  /* 0x000000040b0e7824 */ /* 0x040fe400078e020e */
[C---:B------:R-:W-:Y:S02]  /*09d0*/  IMAD R10, R11.reuse, 0x4, R10 ;  /* 0x000000040b0a7824 */ /* 0x040fe400078e020a */
[----:B------:R-:W-:Y:S01]  /*09e0*/  IMAD R22, R11, 0x4, R22 ;  /* 0x000000040b167824 */ /* 0x000fe200078e0216 */
[----:B----4-:R3:W-:Y:S01]  /*09f0*/  @P1 STS [R3], R18 ;  /* 0x0000001203001388 */ /* 0x0107e20000000800 */
[----:B------:R-:W-:Y:S01]  /*0a00*/  BAR.SYNC.DEFER_BLOCKING 0x0 ;  /* 0x0000000000007b1d */ /* 0x000fe20000010000 */
[----:B------:R-:W-:-:S13]  /*0a10*/  ISETP.NE.AND P1, PT, R21, RZ, PT ;  /* 0x000000ff1500720c */ /* 0x000fda0003f25270 */
[----:B---3--:R-:W-:Y:S05]  /*0a20*/  @P1 BRA `(.L_x_10) ;  /* 0xfffffff800681947 */ /* 0x008fea000383ffff */
[----:B------:R-:W-:-:S07]  /*0a30*/  IMAD.MOV.U32 R19, RZ, RZ, R13 ;  /* 0x000000ffff137224 */ /* 0x000fce00078e000d */
.L_x_1:
[----:B------:R-:W-:-:S13]  /*0a40*/  LOP3.LUT P1, R22, R6, 0x3, RZ, 0xc0, !PT ;  /* 0x0000000306167812 */ /* 0x000fda000782c0ff */
[----:B------:R-:W-:Y:S05]  /*0a50*/  @!P1 BRA `(.L_x_0) ;  /* 0x0000000000b09947 */ /* 0x000fea0003800000 */
[----:B------:R-:W3:Y:S01]  /*0a60*/  LDCU UR4, c[0x0][0x3b0] ;  /* 0x00007600ff0477ac */ /* 0x000ee20008000800 */
[----:B------:R-:W4:Y:S01]  /*0a70*/  LDC R18, c[0x0][0x3ac] ;  /* 0x0000eb00ff127b82 */ /* 0x000f220000000800 */
[----:B------:R-:W-:Y:S01]  /*0a80*/  IMAD.MOV R22, RZ, RZ, -R22 ;  /* 0x000000ffff167224 */ /* 0x000fe200078e0a16 */
[----:B012---:R-:W-:Y:S01]  /*0a90*/  IADD3 R24, PT, PT, -R19, -0x2, RZ ;  /* 0xfffffffe13187810 */ /* 0x007fe20007ffe1ff */
[----:B------:R-:W-:-:S05]  /*0aa0*/  IMAD.IADD R21, R0, 0x1, -R19 ;  /* 0x0000000100157824 */ /* 0x000fca00078e0a13 */
[----:B------:R-:W0:Y:S01]  /*0ab0*/  LDC.64 R12, c[0x0][0x380] ;  /* 0x0000e000ff0c7b82 */ /* 0x000e220000000a00 */
[----:B---3--:R-:W-:-:S05]  /*0ac0*/  IADD3 R20, PT, PT, R19, UR4, RZ ;  /* 0x0000000413147c10 */ /* 0x008fca000fffe0ff */
[----:B------:R-:W-:-:S07]  /*0ad0*/  IMAD R20, R20, R11, RZ ;  /* 0x0000000b14147224 */ /* 0x000fce00078e02ff */
.L_x_13:
[----:B------:R-:W-:Y:S01]  /*0ae0*/  VIADD R11, R21, 0xfffffffe ;  /* 0xfffffffe150b7836 */ /* 0x000fe20000000000 */
[----:B------:R-:W-:Y:S01]  /*0af0*/  BSSY.RECONVERGENT B0, `(.L_x_11) ;  /* 0x0000016000007945 */ /* 0x000fe20003800200 */
[----:B------:R-:W-:-:S03]  /*0b00*/  PRMT R23, RZ, 0x7610, R23 ;  /* 0x00007610ff177816 */ /* 0x000fc60000000017 */
[----:B------:R-:W-:-:S04]  /*0b10*/  ISETP.GT.AND P1, PT, R2, R11, PT ;  /* 0x0000000b0200720c */ /* 0x000fc80003f24270 */
[----:B------:R-:W-:-:S04]  /*0b20*/  ISETP.GT.U32.AND P1, PT, R2, R19, !P1 ;  /* 0x000000130200720c */ /* 0x000fc80004f24070 */
[----:B------:R-:W-:-:S13]  /*0b30*/  PLOP3.LUT P1, PT, P1, P0, PT, 0x80, 0x8 ;  /* 0x000000000008781c */ /* 0x000fda0000f21070 */
[----:B--2---:R-:W-:Y:S05]  /*0b40*/  @!P1 BRA `(.L_x_12) ;  /* 0x0000000000409947 */ /* 0x004fea0003800000 */
[----:B------:R-:W-:Y:S01]  /*0b50*/  ISETP.NE.AND P2, PT, R24, -0x2, PT ;  /* 0xfffffffe1800780c */ /* 0x000fe20003f45270 */
[----:B0-----:R-:W-:Y:S01]  /*0b60*/  IMAD.WIDE R10, R20, 0x4, R12 ;  /* 0x00000004140a7825 */ /* 0x001fe200078e020c */
[----:B------:R-:W-:Y:S02]  /*0b70*/  LDS R23, [R8] ;  /* 0x0000000008177984 */ /* 0x000fe40000000800 */
[----:B------:R-:W-:Y:S02]  /*0b80*/  ISETP.NE.OR P2, PT, R2, 0xb, P2 ;  /* 0x0000000b0200780c */ /* 0x000fe40001745670 */
[----:B------:R-:W-:Y:S04]  /*0b90*/  LDS R26, [R3] ;  /* 0x00000000031a7984 */ /* 0x000fe80000000800 */
[----:B------:R-:W2:Y:S04]  /*0ba0*/  LDG.E.CONSTANT R10, desc[UR8][R10.64] ;  /* 0x000000080a0a7981 */ /* 0x000ea8000c1e9900 */
[----:B------:R-:W0:Y:S03]  /*0bb0*/  LDS R25, [R9] ;  /* 0x0000000009197984 */ /* 0x000e260000000800 */
[----:B------:R-:W1:Y:S01]  /*0bc0*/  @!P2 LDC.64 R14, c[0x0][0x398] ;  /* 0x0000e600ff0eab82 */ /* 0x000e620000000a00 */
[----:B------:R-:W1:Y:S01]  /*0bd0*/  @!P2 LDG.E.CONSTANT R27, desc[UR8][R16.64] ;  /* 0x00000008101ba981 */ /* 0x000e62000c1e9900 */
[----:B0-----:R-:W-:Y:S01]  /*0be0*/  VIMNMX3 R23, R23, R26, R25, PT ;  /* 0x0000001a1717720f */ /* 0x001fe20003800119 */
[----:B------:R-:W-:-:S04]  /*0bf0*/  IMAD.MOV.U32 R25, RZ, RZ, 0x1 ;  /* 0x00000001ff197424 */ /* 0x000fc800078e00ff */
[----:B--2---:R-:W-:Y:S01]  /*0c00*/  IMAD.IADD R26, R23, 0x1, R10 ;  /* 0x00000001171a7824 */ /* 0x004fe200078e020a */
[----:B------:R-:W-:-:S04]  /*0c10*/  MOV R23, 0x1 ;  /* 0x0000000100177802 */ /* 0x000fc80000000f00 */
[----:B------:R2:W-:Y:S01]  /*0c20*/  STS [R7], R26 ;  /* 0x0000001a07007388 */ /* 0x0005e20000000800 */
[----:B-1----:R-:W-:-:S05]  /*0c30*/  @!P2 IMAD.WIDE R14, R27, 0x4, R14 ;  /* 0x000000041b0ea825 */ /* 0x002fca00078e020e */
[----:B------:R2:W-:Y:S02]  /*0c40*/  @!P2 STG.E desc[UR8][R14.64], R25 ;  /* 0x000000190e00a986 */ /* 0x0005e4000c101908 */
.L_x_12:
[----:B------:R-:W-:Y:S05]  /*0c50*/  BSYNC.RECONVERGENT B0 ;  /* 0x0000000000007941 */ /* 0x000fea0003800200 */
.L_x_11:
[----:B------:R-:W-:Y:S01]  /*0c60*/  BAR.SYNC.DEFER_BLOCKING 0x0 ;  /* 0x0000000000007b1d */ /* 0x000fe20000010000 */
[----:B------:R-:W-:Y:S02]  /*0c70*/  VIADD R22, R22, 0x1 ;  /* 0x0000000116167836 */ /* 0x000fe40000000000 */
[----:B----4-:R-:W-:Y:S02]  /*0c80*/  IMAD.MOV.U32 R11, RZ, RZ, R18 ;  /* 0x000000ffff0b7224 */ /* 0x010fe400078e0012 */
[----:B------:R-:W-:Y:S02]  /*0c90*/  VIADD R21, R21, 0xffffffff ;  /* 0xffffffff15157836 */ /* 0x000fe40000000000 */
[----:B------:R-:W-:Y:S01]  /*0ca0*/  VIADD R19, R19, 0x1 ;  /* 0x0000000113137836 */ /* 0x000fe20000000000 */
[----:B------:R-:W-:Y:S01]  /*0cb0*/  IADD3 R20, PT, PT, R20, R11, RZ ;  /* 0x0000000b14147210 */ /* 0x000fe20007ffe0ff */
[----:B------:R-:W-:Y:S01]  /*0cc0*/  VIADD R24, R24, 0xffffffff ;  /* 0xffffffff18187836 */ /* 0x000fe20000000000 */
[----:B------:R-:W1:Y:S04]  /*0cd0*/  @P1 LDS R10, [R7] ;  /* 0x00000000070a1984 */ /* 0x000e680000000800 */
[----:B-1----:R3:W-:Y:S01]  /*0ce0*/  @P1 STS [R3], R10 ;  /* 0x0000000a03001388 */ /* 0x0027e20000000800 */
[----:B------:R-:W-:Y:S01]  /*0cf0*/  BAR.SYNC.DEFER_BLOCKING 0x0 ;  /* 0x0000000000007b1d */ /* 0x000fe20000010000 */
[----:B------:R-:W-:-:S13]  /*0d00*/  ISETP.NE.AND P1, PT, R22, RZ, PT ;  /* 0x000000ff1600720c */ /* 0x000fda0003f25270 */
[----:B---3--:R-:W-:Y:S05]  /*0d10*/  @P1 BRA `(.L_x_13) ;  /* 0xfffffffc00701947 */ /* 0x008fea000383ffff */
.L_x_0:
[----:B------:R-:W3:Y:S02]  /*0d20*/  LDCU UR5, c[0x0][0x3a0] ;  /* 0x00007400ff0577ac */ /* 0x000ee40008000800 */
[----:B---3--:R-:W-:-:S09]  /*0d30*/  UISETP.GE.AND UP0, UPT, UR5, 0x1, UPT ;  /* 0x000000010500788c */ /* 0x008fd2000bf06270 */
[----:B------:R-:W-:Y:S05]  /*0d40*/  BRA.U !UP0, `(.L_x_14) ;  /* 0x0000000108707547 */ /* 0x000fea000b800000 */
[----:B------:R-:W-:Y:S01]  /*0d50*/  ULOP3.LUT UR4, URZ, UR5, URZ, 0x33, !UPT ;  /* 0x00000005ff047292 */ /* 0x000fe2000f8e33ff */
[----:B------:R-:W-:Y:S01]  /*0d60*/  BSSY.RECONVERGENT B0, `(.L_x_15) ;  /* 0x0000019000007945 */ /* 0x000fe20003800200 */
[----:B------:R-:W-:-:S04]  /*0d70*/  PRMT R23, RZ, 0x7610, R23 ;  /* 0x00007610ff177816 */ /* 0x000fc80000000017 */
[----:B0-----:R-:W-:-:S05]  /*0d80*/  VIADD R13, R0, UR4 ;  /* 0x00000004000d7c36 */ /* 0x001fca0008000000 */
[----:B------:R-:W-:-:S04]  /*0d90*/  ISETP.GT.AND P1, PT, R2, R13, PT ;  /* 0x0000000d0200720c */ /* 0x000fc80003f24270 */
[----:B------:R-:W-:-:S04]  /*0da0*/  ISETP.GE.AND P1, PT, R2, UR5, !P1 ;  /* 0x0000000502007c0c */ /* 0x000fc8000cf26270 */
[----:B------:R-:W-:-:S13]  /*0db0*/  PLOP3.LUT P1, PT, P1, P0, PT, 0x80, 0x8 ;  /* 0x000000000008781c */ /* 0x000fda0000f21070 */
[----:B------:R-:W-:Y:S05]  /*0dc0*/  @!P1 BRA `(.L_x_16) ;  /* 0x0000000000489947 */ /* 0x000fea0003800000 */
[----:B------:R-:W0:Y:S01]  /*0dd0*/  LDC.64 R12, c[0x0][0x380] ;  /* 0x0000e000ff0c7b82 */ /* 0x000e220000000a00 */
[C---:B------:R-:W-:Y:S01]  /*0de0*/  ISETP.NE.AND P0, PT, R6.reuse, RZ, PT ;  /* 0x000000ff0600720c */ /* 0x040fe20003f05270 */
[----:B------:R-:W-:Y:S01]  /*0df0*/  IMAD R11, R6, R11, R5 ;  /* 0x0000000b060b7224 */ /* 0x000fe200078e0205 */
[----:B------:R-:W-:Y:S02]  /*0e00*/  LDS R8, [R8] ;  /* 0x0000000008087984 */ /* 0x000fe40000000800 */
[----:B------:R-:W-:Y:S02]  /*0e10*/  ISETP.NE.OR P0, PT, R2, 0xb, P0 ;  /* 0x0000000b0200780c */ /* 0x000fe40000705670 */
[----:B------:R-:W-:Y:S04]  /*0e20*/  LDS R3, [R3] ;  /* 0x0000000003037984 */ /* 0x000fe80000000800 */
[----:B------:R-:W3:Y:S07]  /*0e30*/  LDS R9, [R9] ;  /* 0x0000000009097984 */ /* 0x000eee0000000800 */
[----:B------:R-:W4:Y:S01]  /*0e40*/  @!P0 LDG.E.CONSTANT R17, desc[UR8][R16.64] ;  /* 0x0000000810118981 */ /* 0x000f22000c1e9900 */
[----:B0-----:R-:W-:-:S02]  /*0e50*/  IMAD.WIDE R10, R11, 0x4, R12 ;  /* 0x000000040b0a7825 */ /* 0x001fc400078e020c */
[----:B------:R-:W4:Y:S04]  /*0e60*/  @!P0 LDC.64 R12, c[0x0][0x398] ;  /* 0x0000e600ff0c8b82 */ /* 0x000f280000000a00 */
[----:B------:R-:W5:Y:S01]  /*0e70*/  LDG.E.CONSTANT R11, desc[UR8][R10.64] ;  /* 0x000000080a0b7981 */ /* 0x000f62000c1e9900 */
[----:B------:R-:W-:Y:S01]  /*0e80*/  IMAD.MOV.U32 R5, RZ, RZ, 0x1 ;  /* 0x00000001ff057424 */ /* 0x000fe200078e00ff */
[----:B---3--:R-:W-:Y:S01]  /*0e90*/  VIMNMX3 R0, R8, R3, R9, PT ;  /* 0x000000030800720f */ /* 0x008fe20003800109 */
[----:B------:R-:W-:Y:S02]  /*0ea0*/  IMAD.MOV.U32 R23, RZ, RZ, 0x1 ;  /* 0x00000001ff177424 */ /* 0x000fe400078e00ff */
[----:B----4-:R-:W-:-:S05]  /*0eb0*/  @!P0 IMAD.WIDE R12, R17, 0x4, R12 ;  /* 0x00000004110c8825 */ /* 0x010fca00078e020c */
[----:B------:R0:W-:Y:S01]  /*0ec0*/  @!P0 STG.E desc[UR8][R12.64], R5 ;  /* 0x000000050c008986 */ /* 0x0001e2000c101908 */
[----:B-----5:R-:W-:-:S05]  /*0ed0*/  IMAD.IADD R0, R0, 0x1, R11 ;  /* 0x0000000100007824 */ /* 0x020fca00078e020b */
[----:B------:R0:W-:Y:S02]  /*0ee0*/  STS [R7], R0 ;  /* 0x0000000007007388 */ /* 0x0001e40000000800 */
.L_x_16:
[----:B------:R-:W-:Y:S05]  /*0ef0*/  BSYNC.RECONVERGENT B0 ;  /* 0x0000000000007941 */ /* 0x000fea0003800200 */
.L_x_15:
[----:B------:R-:W-:Y:S06]  /*0f00*/  BAR.SYNC.DEFER_BLOCKING 0x0 ;  /* 0x0000000000007b1d */ /* 0x000fec0000010000 */
.L_x_14:
[----:B------:R-:W-:-:S13]  /*0f10*/  LOP3.LUT P0, RZ, R23, 0xff, RZ, 0xc0, !PT ;  /* 0x000000ff17ff7812 */ /* 0x000fda000780c0ff */
[----:B------:R-:W-:Y:S05]  /*0f20*/  @!P0 EXIT ;  /* 0x000000000000894d */ /* 0x000fea0003800000 */
[----:B012---:R-:W0:Y:S01]  /*0f30*/  LDS R7, [R7] ;  /* 0x0000000007077984 */ /* 0x007e220000000800 */
[----:B------:R-:W1:Y:S02]  /*0f40*/  LDC.64 R2, c[0x0][0x390] ;  /* 0x0000e400ff027b82 */ /* 0x000e640000000a00 */
[----:B-1----:R-:W-:-:S05]  /*0f50*/  IMAD.WIDE R4, R4, 0x4, R2 ;  /* 0x0000000404047825 */ /* 0x002fca00078e0202 */
[----:B0-----:R-:W-:Y:S01]  /*0f60*/  STG.E desc[UR8][R4.64], R7 ;  /* 0x0000000704007986 */ /* 0x001fe2000c101908 */
[----:B------:R-:W-:Y:S05]  /*0f70*/  EXIT ;  /* 0x000000000000794d */ /* 0x000fea0003800000 */
.L_x_17:
[----:B------:R-:W-:-:S00]  /*0f80*/  BRA `(.L_x_17) ;  /* 0xfffffffc00fc7947 */ /* 0x000fc0000383ffff */
[----:B------:R-:W-:-:S00]  /*0f90*/  NOP ;  /* 0x0000000000007918 */ /* 0x000fc00000000000 */
        /* <DEDUP_REMOVED lines=14> */
.L_x_18:


//--------------------- .nv.shared._Z10pathfinderPKiS0_PiS1_iiiii --------------------------
	.section	.nv.shared._Z10pathfinderPKiS0_PiS1_iiiii,"aw",@nobits
	.sectionflags	@""
	.align	4
.nv.shared._Z10pathfinderPKiS0_PiS1_iiiii:
	.zero		3072


//--------------------- .nv.shared.reserved.0     --------------------------
	.section	.nv.shared.reserved.0,"aw",@nobits
	.weak		__nv_reservedSMEM_offset_0_alias
	.size		__nv_reservedSMEM_offset_0_alias, 0, 64
	.other		__nv_reservedSMEM_offset_0_alias,@"STO_CUDA_RESERVED_SHARED STV_DEFAULT"
__nv_reservedSMEM_offset_0_alias:
	.zero		0
	.zero		64


//--------------------- .nv.constant0._Z10pathfinderPKiS0_PiS1_iiiii --------------------------
	.section	.nv.constant0._Z10pathfinderPKiS0_PiS1_iiiii,"a",@progbits
	.sectionflags	@""
	.align	4
.nv.constant0._Z10pathfinderPKiS0_PiS1_iiiii:
	.zero		948


//--------------------- SYMBOLS --------------------------

	.type		.nv.reservedSmem.offset0,@object
	.size		.nv.reservedSmem.offset0,0x4
	.type		.nv.reservedSmem.cap,@object
	.size		.nv.reservedSmem.cap,0x4
